	.headerflags	@"EF_CUDA_TEXMODE_UNIFIED EF_CUDA_64BIT_ADDRESS EF_CUDA_ACCELERATORS EF_CUDA_SM90 EF_CUDA_VIRTUAL_SM(EF_CUDA_SM90)"
	.elftype	@"ET_EXEC"


//--------------------- .nv.info                  --------------------------
	.section	.nv.info,"",@"SHT_CUDA_INFO"
	.align	4


	//----- nvinfo : EIATTR_REGCOUNT
	.align		4
        /*0000*/ 	.byte	0x04, 0x2f
        /*0002*/ 	.short	(.L_2 - .L_1)
	.align		4
.L_1:
        /*0004*/ 	.word	index@(triton_poi_fused_add_native_layer_norm_8)
        /*0008*/ 	.word	0x0000005b


	//----- nvinfo : EIATTR_MIN_STACK_SIZE
	.align		4
.L_2:
        /*000c*/ 	.byte	0x04, 0x12
        /*000e*/ 	.short	(.L_4 - .L_3)
	.align		4
.L_3:
        /*0010*/ 	.word	index@(triton_poi_fused_add_native_layer_norm_8)
        /*0014*/ 	.word	0x00000000


	//----- nvinfo : EIATTR_FRAME_SIZE
	.align		4
.L_4:
        /*0018*/ 	.byte	0x04, 0x11
        /*001a*/ 	.short	(.L_6 - .L_5)
	.align		4
.L_5:
        /*001c*/ 	.word	index@(triton_poi_fused_add_native_layer_norm_8)
        /*0020*/ 	.word	0x00000000


	//----- nvinfo : EIATTR_MIN_STACK_SIZE
	.align		4
.L_6:
        /*0024*/ 	.byte	0x04, 0x12
        /*0026*/ 	.short	(.L_8 - .L_7)
	.align		4
.L_7:
        /*0028*/ 	.word	index@(triton_poi_fused_add_native_layer_norm_8)
        /*002c*/ 	.word	0x00000000
.L_8:


//--------------------- .nv.info.triton_poi_fused_add_native_layer_norm_8 --------------------------
	.section	.nv.info.triton_poi_fused_add_native_layer_norm_8,"",@"SHT_CUDA_INFO"
	.sectionflags	@""
	.align	4


	//----- nvinfo : EIATTR_CUDA_API_VERSION
	.align		4
        /*0000*/ 	.byte	0x04, 0x37
        /*0002*/ 	.short	(.L_10 - .L_9)
.L_9:
        /*0004*/ 	.word	0x0000007c


	//----- nvinfo : EIATTR_KPARAM_INFO
	.align		4
.L_10:
        /*0008*/ 	.byte	0x04, 0x17
        /*000a*/ 	.short	(.L_12 - .L_11)
.L_11:
        /*000c*/ 	.word	0x00000000
        /*0010*/ 	.short	0x0009
        /*0012*/ 	.short	0x0044
        /*0014*/ 	.byte	0x00, 0xf0, 0x11, 0x00


	//----- nvinfo : EIATTR_KPARAM_INFO
	.align		4
.L_12:
        /*0018*/ 	.byte	0x04, 0x17
        /*001a*/ 	.short	(.L_14 - .L_13)
.L_13:
        /*001c*/ 	.word	0x00000000
        /*0020*/ 	.short	0x0008
        /*0022*/ 	.short	0x0040
        /*0024*/ 	.byte	0x00, 0xf0, 0x11, 0x00


	//----- nvinfo : EIATTR_KPARAM_INFO
	.align		4
.L_14:
        /*0028*/ 	.byte	0x04, 0x17
        /*002a*/ 	.short	(.L_16 - .L_15)
.L_15:
        /*002c*/ 	.word	0x00000000
        /*0030*/ 	.short	0x0007
        /*0032*/ 	.short	0x0038
        /*0034*/ 	.byte	0x00, 0xf4, 0x21, 0x00


	//----- nvinfo : EIATTR_KPARAM_INFO
	.align		4
.L_16:
        /*0038*/ 	.byte	0x04, 0x17
        /*003a*/ 	.short	(.L_18 - .L_17)
.L_17:
        /*003c*/ 	.word	0x00000000
        /*0040*/ 	.short	0x0006
        /*0042*/ 	.short	0x0030
        /*0044*/ 	.byte	0x00, 0xf4, 0x21, 0x00


	//----- nvinfo : EIATTR_KPARAM_INFO
	.align		4
.L_18:
        /*0048*/ 	.byte	0x04, 0x17
        /*004a*/ 	.short	(.L_20 - .L_19)
.L_19:
        /*004c*/ 	.word	0x00000000
        /*0050*/ 	.short	0x0005
        /*0052*/ 	.short	0x0028
        /*0054*/ 	.byte	0x00, 0xf4, 0x21, 0x00


	//----- nvinfo : EIATTR_KPARAM_INFO
	.align		4
.L_20:
        /*0058*/ 	.byte	0x04, 0x17
        /*005a*/ 	.short	(.L_22 - .L_21)
.L_21:
        /*005c*/ 	.word	0x00000000
        /*0060*/ 	.short	0x0004
        /*0062*/ 	.short	0x0020
        /*0064*/ 	.byte	0x00, 0xf4, 0x21, 0x00


	//----- nvinfo : EIATTR_KPARAM_INFO
	.align		4
.L_22:
        /*0068*/ 	.byte	0x04, 0x17
        /*006a*/ 	.short	(.L_24 - .L_23)
.L_23:
        /*006c*/ 	.word	0x00000000
        /*0070*/ 	.short	0x0003
        /*0072*/ 	.short	0x0018
        /*0074*/ 	.byte	0x00, 0xf4, 0x21, 0x00


	//----- nvinfo : EIATTR_KPARAM_INFO
	.align		4
.L_24:
        /*0078*/ 	.byte	0x04, 0x17
        /*007a*/ 	.short	(.L_26 - .L_25)
.L_25:
        /*007c*/ 	.word	0x00000000
        /*0080*/ 	.short	0x0002
        /*0082*/ 	.short	0x0010
        /*0084*/ 	.byte	0x00, 0xf4, 0x21, 0x00


	//----- nvinfo : EIATTR_KPARAM_INFO
	.align		4
.L_26:
        /*0088*/ 	.byte	0x04, 0x17
        /*008a*/ 	.short	(.L_28 - .L_27)
.L_27:
        /*008c*/ 	.word	0x00000000
        /*0090*/ 	.short	0x0001
        /*0092*/ 	.short	0x0008
        /*0094*/ 	.byte	0x00, 0xf4, 0x21, 0x00


	//----- nvinfo : EIATTR_KPARAM_INFO
	.align		4
.L_28:
        /*0098*/ 	.byte	0x04, 0x17
        /*009a*/ 	.short	(.L_30 - .L_29)
.L_29:
        /*009c*/ 	.word	0x00000000
        /*00a0*/ 	.short	0x0000
        /*00a2*/ 	.short	0x0000
        /*00a4*/ 	.byte	0x00, 0xf4, 0x21, 0x00


	//----- nvinfo : EIATTR_SPARSE_MMA_MASK
	.align		4
.L_30:
        /*00a8*/ 	.byte	0x03, 0x50
        /*00aa*/ 	.short	0x0000


	//----- nvinfo : EIATTR_MAXREG_COUNT
	.align		4
        /*00ac*/ 	.byte	0x03, 0x1b
        /*00ae*/ 	.short	0x00ff


	//----- nvinfo : EIATTR_EXIT_INSTR_OFFSETS
	.align		4
        /*00b0*/ 	.byte	0x04, 0x1c
        /*00b2*/ 	.short	(.L_32 - .L_31)


	//   ....[0]....
.L_31:
        /*00b4*/ 	.word	0x00001b70


	//   ....[1]....
        /*00b8*/ 	.word	0x00001be0


	//----- nvinfo : EIATTR_REQNTID
	.align		4
.L_32:
        /*00bc*/ 	.byte	0x04, 0x10
        /*00be*/ 	.short	(.L_34 - .L_33)
.L_33:
        /*00c0*/ 	.word	0x00000100
        /*00c4*/ 	.word	0x00000001
        /*00c8*/ 	.word	0x00000001


	//----- nvinfo : EIATTR_CBANK_PARAM_SIZE
	.align		4
.L_34:
        /*00cc*/ 	.byte	0x03, 0x19
        /*00ce*/ 	.short	0x0048


	//----- nvinfo : EIATTR_PARAM_CBANK
	.align		4
        /*00d0*/ 	.byte	0x04, 0x0a
        /*00d2*/ 	.short	(.L_36 - .L_35)
	.align		4
.L_35:
        /*00d4*/ 	.word	index@(.nv.constant0.triton_poi_fused_add_native_layer_norm_8)
        /*00d8*/ 	.short	0x0210
        /*00da*/ 	.short	0x0048


	//----- nvinfo : EIATTR_SW_WAR
	.align		4
.L_36:
        /*00dc*/ 	.byte	0x04, 0x36
        /*00de*/ 	.short	(.L_38 - .L_37)
.L_37:
        /*00e0*/ 	.word	0x00000008
.L_38:


//--------------------- .nv.callgraph             --------------------------
	.section	.nv.callgraph,"",@"SHT_CUDA_CALLGRAPH"
	.align	4
	.sectionentsize	8
	.align		4
        /*0000*/ 	.word	0x00000000
	.align		4
        /*0004*/ 	.word	0xffffffff
	.align		4
        /*0008*/ 	.word	0x00000000
	.align		4
        /*000c*/ 	.word	0xfffffffe
	.align		4
        /*0010*/ 	.word	0x00000000
	.align		4
        /*0014*/ 	.word	0xfffffffd
	.align		4
        /*0018*/ 	.word	0x00000000
	.align		4
        /*001c*/ 	.word	0xfffffffc


//--------------------- .nv.constant4             --------------------------
	.section	.nv.constant4,"a",@progbits
	.align	8
	.align		8
.nv.constant4:
        /*0000*/ 	.dword	_$_str


//--------------------- .text.triton_poi_fused_add_native_layer_norm_8 --------------------------
	.section	.text.triton_poi_fused_add_native_layer_norm_8,"ax",@progbits
	.sectionflags	@"SHF_BARRIERS=1"
	.align	128
        .global         triton_poi_fused_add_native_layer_norm_8
        .type           triton_poi_fused_add_native_layer_norm_8,@function
        .size           triton_poi_fused_add_native_layer_norm_8,(.L_x_1 - triton_poi_fused_add_native_layer_norm_8)
        .other          triton_poi_fused_add_native_layer_norm_8,@"STO_CUDA_ENTRY STV_DEFAULT"
triton_poi_fused_add_native_layer_norm_8:
.text.triton_poi_fused_add_native_layer_norm_8:
[----:B------:R-:W0:Y:S01]  /*0000*/  LDC R1, c[0x0][0x28] ;  /* 0x00000a00ff017b82 */ /* 0x000e220000000800 */
[----:B------:R-:W1:Y:S07]  /*0010*/  S2R R29, SR_TID.X ;  /* 0x00000000001d7919 */ /* 0x000e6e0000002100 */
[----:B------:R-:W2:Y:S01]  /*0020*/  LDC.64 R26, c[0x0][0x218] ;  /* 0x00008600ff1a7b82 */ /* 0x000ea20000000a00 */
[----:B------:R-:W-:Y:S02]  /*0030*/  CS2R R6, SRZ ;  /* 0x0000000000067805 */ /* 0x000fe4000001ff00 */
[----:B------:R-:W-:Y:S01]  /*0040*/  CS2R R8, SRZ ;  /* 0x0000000000087805 */ /* 0x000fe2000001ff00 */
[----:B------:R-:W3:Y:S01]  /*0050*/  S2R R21, SR_CTAID.Y ;  /* 0x0000000000157919 */ /* 0x000ee20000002600 */
[----:B------:R-:W-:Y:S01]  /*0060*/  CS2R R10, SRZ ;  /* 0x00000000000a7805 */ /* 0x000fe2000001ff00 */
[----:B------:R-:W-:Y:S01]  /*0070*/  ULDC.64 UR6, c[0x0][0x208] ;  /* 0x0000820000067ab9 */ /* 0x000fe20000000a00 */
[----:B------:R-:W4:Y:S01]  /*0080*/  S2R R31, SR_CTAID.X ;  /* 0x00000000001f7919 */ /* 0x000f220000002500 */
[----:B------:R-:W-:-:S02]  /*0090*/  CS2R R16, SRZ ;  /* 0x0000000000107805 */ /* 0x000fc4000001ff00 */
[----:B------:R-:W-:Y:S01]  /*00a0*/  CS2R R18, SRZ ;  /* 0x0000000000127805 */ /* 0x000fe2000001ff00 */
[----:B------:R-:W5:Y:S01]  /*00b0*/  S2UR UR5, SR_CgaCtaId ;  /* 0x00000000000579c3 */ /* 0x000f620000008800 */
[----:B------:R-:W-:Y:S01]  /*00c0*/  UMOV UR4, 0x400 ;  /* 0x0000040000047882 */ /* 0x000fe20000000000 */
[----:B------:R-:W-:-:S06]  /*00d0*/  CS2R R40, SRZ ;  /* 0x0000000000287805 */ /* 0x000fcc000001ff00 */
[----:B------:R-:W2:Y:S01]  /*00e0*/  LDC.64 R36, c[0x0][0x230] ;  /* 0x00008c00ff247b82 */ /* 0x000ea20000000a00 */
[----:B------:R-:W-:Y:S02]  /*00f0*/  CS2R R62, SRZ ;  /* 0x00000000003e7805 */ /* 0x000fe4000001ff00 */
[----:B------:R-:W-:-:S05]  /*0100*/  CS2R R46, SRZ ;  /* 0x00000000002e7805 */ /* 0x000fca000001ff00 */
[----:B------:R-:W5:Y:S01]  /*0110*/  LDC.64 R50, c[0x0][0x228] ;  /* 0x00008a00ff327b82 */ /* 0x000f620000000a00 */
[----:B-1----:R-:W-:Y:S02]  /*0120*/  SHF.R.U32.HI R28, RZ, 0x2, R29 ;  /* 0x00000002ff1c7819 */ /* 0x002fe4000001161d */
[----:B------:R-:W-:Y:S02]  /*0130*/  SHF.L.U32 R20, R29, 0x2, RZ ;  /* 0x000000021d147819 */ /* 0x000fe400000006ff */
[----:B------:R-:W-:Y:S02]  /*0140*/  CS2R R44, SRZ ;  /* 0x00000000002c7805 */ /* 0x000fe4000001ff00 */
[----:B---3--:R-:W-:Y:S02]  /*0150*/  SHF.L.U32 R21, R21, 0x4, RZ ;  /* 0x0000000415157819 */ /* 0x008fe400000006ff */
[----:B------:R-:W-:Y:S02]  /*0160*/  CS2R R38, SRZ ;  /* 0x0000000000267805 */ /* 0x000fe4000001ff00 */
[----:B------:R-:W-:-:S02]  /*0170*/  SGXT.U32 R28, R28, 0x6 ;  /* 0x000000061c1c781a */ /* 0x000fc40000000000 */
[----:B------:R-:W-:Y:S02]  /*0180*/  CS2R R60, SRZ ;  /* 0x00000000003c7805 */ /* 0x000fe4000001ff00 */
[----:B------:R-:W-:Y:S02]  /*0190*/  LOP3.LUT R0, R21, 0xc, R20, 0xf8, !PT ;  /* 0x0000000c15007812 */ /* 0x000fe400078ef814 */
[----:B------:R-:W-:Y:S02]  /*01a0*/  CS2R R58, SRZ ;  /* 0x00000000003a7805 */ /* 0x000fe4000001ff00 */
[----:B----4-:R-:W-:Y:S02]  /*01b0*/  PRMT R3, R28, 0x6540, R31 ;  /* 0x000065401c037816 */ /* 0x010fe4000000001f */
[----:B------:R-:W-:Y:S02]  /*01c0*/  CS2R R48, SRZ ;  /* 0x0000000000307805 */ /* 0x000fe4000001ff00 */
[----:B------:R-:W-:-:S02]  /*01d0*/  ISETP.GE.AND P0, PT, R0, 0x24, PT ;  /* 0x000000240000780c */ /* 0x000fc40003f06270 */
[----:B------:R-:W-:Y:S02]  /*01e0*/  CS2R R64, SRZ ;  /* 0x0000000000407805 */ /* 0x000fe4000001ff00 */
[C---:B------:R-:W-:Y:S01]  /*01f0*/  LOP3.LUT R2, R3.reuse, 0x80, RZ, 0xfc, !PT ;  /* 0x0000008003027812 */ /* 0x040fe200078efcff */
[C---:B------:R-:W-:Y:S01]  /*0200*/  IMAD R13, R3.reuse, 0x24, R0 ;  /* 0x00000024030d7824 */ /* 0x040fe200078e0200 */
[C---:B------:R-:W-:Y:S02]  /*0210*/  LOP3.LUT R0, R3.reuse, 0x40, RZ, 0xfc, !PT ;  /* 0x0000004003007812 */ /* 0x040fe400078efcff */
[----:B------:R-:W-:Y:S02]  /*0220*/  CS2R R42, SRZ ;  /* 0x00000000002a7805 */ /* 0x000fe4000001ff00 */
[----:B------:R-:W-:Y:S02]  /*0230*/  ISETP.LT.AND P1, PT, R3, 0x200, !P0 ;  /* 0x000002000300780c */ /* 0x000fe40004721270 */
[----:B------:R-:W-:-:S02]  /*0240*/  CS2R R52, SRZ ;  /* 0x0000000000347805 */ /* 0x000fc4000001ff00 */
[----:B------:R-:W-:Y:S01]  /*0250*/  LOP3.LUT R4, R3, 0xc0, RZ, 0xfc, !PT ;  /* 0x000000c003047812 */ /* 0x000fe200078efcff */
[----:B------:R-:W-:Y:S01]  /*0260*/  HFMA2.MMA R68, -RZ, RZ, 0, 0 ;  /* 0x00000000ff447435 */ /* 0x000fe200000001ff */
[----:B------:R-:W-:Y:S02]  /*0270*/  ISETP.LT.AND P2, PT, R0, 0x200, !P0 ;  /* 0x000002000000780c */ /* 0x000fe40004741270 */
[----:B------:R-:W-:Y:S02]  /*0280*/  CS2R R66, SRZ ;  /* 0x0000000000427805 */ /* 0x000fe4000001ff00 */
[----:B------:R-:W-:Y:S01]  /*0290*/  ISETP.LT.AND P3, PT, R2, 0x200, !P0 ;  /* 0x000002000200780c */ /* 0x000fe20004761270 */
[----:B--2---:R-:W-:Y:S01]  /*02a0*/  IMAD.WIDE R2, R13, 0x4, R26 ;  /* 0x000000040d027825 */ /* 0x004fe200078e021a */
[----:B------:R-:W-:Y:S02]  /*02b0*/  ISETP.LT.AND P0, PT, R4, 0x200, !P0 ;  /* 0x000002000400780c */ /* 0x000fe40004701270 */
[----:B------:R-:W-:-:S02]  /*02c0*/  CS2R R4, SRZ ;  /* 0x0000000000047805 */ /* 0x000fc4000001ff00 */
[----:B------:R-:W-:Y:S02]  /*02d0*/  IADD3 R23, R13, 0x900, RZ ;  /* 0x000009000d177810 */ /* 0x000fe40007ffe0ff */
[----:B------:R-:W-:Y:S02]  /*02e0*/  CS2R R56, SRZ ;  /* 0x0000000000387805 */ /* 0x000fe4000001ff00 */
[----:B------:R-:W-:Y:S02]  /*02f0*/  IADD3 R25, R13, 0x1200, RZ ;  /* 0x000012000d197810 */ /* 0x000fe40007ffe0ff */
[----:B------:R-:W-:Y:S02]  /*0300*/  CS2R R54, SRZ ;  /* 0x0000000000367805 */ /* 0x000fe4000001ff00 */
[----:B------:R-:W-:Y:S01]  /*0310*/  IADD3 R15, R13, 0x1b00, RZ ;  /* 0x00001b000d0f7810 */ /* 0x000fe20007ffe0ff */
[--C-:B------:R-:W-:Y:S01]  /*0320*/  IMAD.WIDE R22, R23, 0x4, R26.reuse ;  /* 0x0000000417167825 */ /* 0x100fe200078e021a */
[----:B------:R1:W2:Y:S01]  /*0330*/  @P1 LDG.E.EL.128 R4, desc[UR6][R2.64] ;  /* 0x0000000602041981 */ /* 0x0002a2000c2e1d00 */
[----:B------:R-:W3:Y:S02]  /*0340*/  LDC.64 R74, c[0x0][0x240] ;  /* 0x00009000ff4a7b82 */ /* 0x000ee40000000a00 */
[----:B------:R-:W-:Y:S01]  /*0350*/  IMAD.WIDE R24, R25, 0x4, R26 ;  /* 0x0000000419187825 */ /* 0x000fe200078e021a */
[----:B------:R-:W4:Y:S01]  /*0360*/  @P2 LDG.E.EL.128 R8, desc[UR6][R22.64] ;  /* 0x0000000616082981 */ /* 0x000f22000c2e1d00 */
[----:B------:R-:W-:-:S02]  /*0370*/  CS2R R12, SRZ ;  /* 0x00000000000c7805 */ /* 0x000fc4000001ff00 */
[----:B------:R-:W-:Y:S01]  /*0380*/  IMAD.WIDE R26, R15, 0x4, R26 ;  /* 0x000000040f1a7825 */ /* 0x000fe200078e021a */
[----:B------:R-:W-:Y:S01]  /*0390*/  CS2R R14, SRZ ;  /* 0x00000000000e7805 */ /* 0x000fe2000001ff00 */
[----:B------:R5:W3:Y:S05]  /*03a0*/  @P3 LDG.E.EL.128 R16, desc[UR6][R24.64] ;  /* 0x0000000618103981 */ /* 0x000aea000c2e1d00 */
[----:B------:R5:W3:Y:S01]  /*03b0*/  @P0 LDG.E.EL.128 R12, desc[UR6][R26.64] ;  /* 0x000000061a0c0981 */ /* 0x000ae2000c2e1d00 */
[----:B------:R-:W-:Y:S02]  /*03c0*/  SHF.R.U32.HI R0, RZ, 0x6, R29 ;  /* 0x00000006ff007819 */ /* 0x000fe4000001161d */
[----:B-1----:R-:W-:Y:S01]  /*03d0*/  SHF.L.U32 R2, R29, 0xa, RZ ;  /* 0x0000000a1d027819 */ /* 0x002fe200000006ff */
[----:B-----5:R-:W-:Y:S01]  /*03e0*/  UPRMT UR4, UR5, 0x654, UR4 ;  /* 0x0000065405047896 */ /* 0x020fe20008000004 */
[----:B------:R-:W-:-:S02]  /*03f0*/  SGXT.U32 R0, R0, 0x2 ;  /* 0x000000020000781a */ /* 0x000fc40000000000 */
[----:B------:R-:W-:Y:S02]  /*0400*/  LOP3.LUT R3, R2, 0xc00, RZ, 0xc0, !PT ;  /* 0x00000c0002037812 */ /* 0x000fe400078ec0ff */
[----:B------:R-:W-:Y:S02]  /*0410*/  LOP3.LUT R21, R21, R0, RZ, 0xfc, !PT ;  /* 0x0000000015157212 */ /* 0x000fe400078efcff */
[C---:B------:R-:W-:Y:S02]  /*0420*/  LOP3.LUT R28, R3.reuse, R28, RZ, 0xfc, !PT ;  /* 0x0000001c031c7212 */ /* 0x040fe400078efcff */
[C---:B0-----:R-:W-:Y:S02]  /*0430*/  LEA.HI R25, R3.reuse, UR4, RZ, 0x1a ;  /* 0x0000000403197c11 */ /* 0x041fe4000f8fd0ff */
[----:B------:R-:W-:Y:S02]  /*0440*/  LOP3.LUT R24, R3, 0x100, RZ, 0xfc, !PT ;  /* 0x0000010003187812 */ /* 0x000fe400078efcff */
[----:B------:R-:W-:-:S02]  /*0450*/  LOP3.LUT R0, R20, 0xfc, RZ, 0xc0, !PT ;  /* 0x000000fc14007812 */ /* 0x000fc400078ec0ff */
[--C-:B------:R-:W-:Y:S02]  /*0460*/  PRMT R23, R29, 0x6540, R31.reuse ;  /* 0x000065401d177816 */ /* 0x100fe4000000001f */
[C---:B------:R-:W-:Y:S02]  /*0470*/  LOP3.LUT R26, R3.reuse, 0x200, RZ, 0xfc, !PT ;  /* 0x00000200031a7812 */ /* 0x040fe400078efcff */
[----:B------:R-:W-:Y:S02]  /*0480*/  LOP3.LUT R29, R3, 0x300, RZ, 0xfc, !PT ;  /* 0x00000300031d7812 */ /* 0x000fe400078efcff */
[----:B------:R-:W-:Y:S02]  /*0490*/  LEA R27, R28, R25, 0x2 ;  /* 0x000000191c1b7211 */ /* 0x000fe400078e10ff */
[----:B------:R-:W-:Y:S02]  /*04a0*/  LEA.HI R3, R24, UR4, RZ, 0x1a ;  /* 0x0000000418037c11 */ /* 0x000fe4000f8fd0ff */
[----:B------:R-:W-:-:S02]  /*04b0*/  SHF.R.S32.HI R22, RZ, 0x17, R31 ;  /* 0x00000017ff167819 */ /* 0x000fc4000001141f */
[----:B------:R-:W-:Y:S02]  /*04c0*/  PRMT R0, R0, 0x6540, R31 ;  /* 0x0000654000007816 */ /* 0x000fe4000000001f */
[----:B------:R-:W-:Y:S02]  /*04d0*/  LEA.HI R25, R26, UR4, RZ, 0x1a ;  /* 0x000000041a197c11 */ /* 0x000fe4000f8fd0ff */
[----:B------:R-:W-:Y:S02]  /*04e0*/  LEA.HI R31, R29, UR4, RZ, 0x1a ;  /* 0x000000041d1f7c11 */ /* 0x000fe4000f8fd0ff */
[----:B------:R-:W-:Y:S02]  /*04f0*/  LEA R34, R28, R3, 0x2 ;  /* 0x000000031c227211 */ /* 0x000fe400078e10ff */
[----:B------:R-:W-:Y:S02]  /*0500*/  SGXT R22, R22, 0x1 ;  /* 0x000000011616781a */ /* 0x000fe40000000200 */
[----:B------:R-:W-:-:S02]  /*0510*/  LEA R29, R28, R25, 0x2 ;  /* 0x000000191c1d7211 */ /* 0x000fc400078e10ff */
[----:B------:R-:W-:Y:S02]  /*0520*/  LEA R28, R28, R31, 0x2 ;  /* 0x0000001f1c1c7211 */ /* 0x000fe400078e10ff */
[----:B------:R-:W-:-:S04]  /*0530*/  LEA.HI R2, R22, R23, RZ, 0x7 ;  /* 0x0000001716027211 */ /* 0x000fc800078f38ff */
[----:B------:R-:W-:Y:S02]  /*0540*/  LOP3.LUT R2, R2, 0xffffff80, RZ, 0xc0, !PT ;  /* 0xffffff8002027812 */ /* 0x000fe400078ec0ff */
[----:B------:R-:W-:Y:S02]  /*0550*/  ISETP.GE.AND P1, PT, R23, 0x200, PT ;  /* 0x000002001700780c */ /* 0x000fe40003f26270 */
[----:B------:R-:W-:Y:S02]  /*0560*/  IADD3 R23, R23, -R2, RZ ;  /* 0x8000000217177210 */ /* 0x000fe40007ffe0ff */
[----:B------:R-:W0:Y:S01]  /*0570*/  LDC.64 R2, c[0x0][0x220] ;  /* 0x00008800ff027b82 */ /* 0x000e220000000a00 */
[----:B------:R-:W-:Y:S02]  /*0580*/  LEA.HI R26, R22, R0, RZ, 0x7 ;  /* 0x00000000161a7211 */ /* 0x000fe400078f38ff */
[----:B------:R-:W-:Y:S02]  /*0590*/  ISETP.GE.AND P0, PT, R0, 0x200, PT ;  /* 0x000002000000780c */ /* 0x000fe40003f06270 */
[----:B------:R-:W-:-:S02]  /*05a0*/  LOP3.LUT R22, R21, 0x4, RZ, 0xfc, !PT ;  /* 0x0000000415167812 */ /* 0x000fc400078efcff */
[----:B------:R-:W-:Y:S01]  /*05b0*/  SHF.R.S32.HI R26, RZ, 0x7, R26 ;  /* 0x00000007ff1a7819 */ /* 0x000fe2000001141a */
[----:B0-----:R-:W-:Y:S01]  /*05c0*/  IMAD.WIDE R2, R23, 0x4, R2 ;  /* 0x0000000417027825 */ /* 0x001fe200078e0202 */
[C---:B------:R-:W-:Y:S02]  /*05d0*/  ISETP.LT.AND P2, PT, R21.reuse, 0x24, !P0 ;  /* 0x000000241500780c */ /* 0x040fe40004741270 */
[C---:B------:R-:W-:Y:S02]  /*05e0*/  ISETP.LT.AND P3, PT, R22.reuse, 0x24, !P0 ;  /* 0x000000241600780c */ /* 0x040fe40004761270 */
[C---:B------:R-:W-:Y:S02]  /*05f0*/  LEA R32, R22.reuse, R0, 0x9 ;  /* 0x0000000016207211 */ /* 0x040fe400078e48ff */
[-C--:B------:R-:W-:Y:S01]  /*0600*/  LEA R71, R22, R26.reuse, 0x2 ;  /* 0x0000001a16477211 */ /* 0x080fe200078e10ff */
[----:B------:R-:W-:Y:S01]  /*0610*/  HFMA2.MMA R22, -RZ, RZ, 0, 0 ;  /* 0x00000000ff167435 */ /* 0x000fe200000001ff */
[----:B------:R-:W-:-:S02]  /*0620*/  LEA R35, R21, R26, 0x2 ;  /* 0x0000001a15237211 */ /* 0x000fc400078e10ff */
[C---:B------:R-:W-:Y:S02]  /*0630*/  LOP3.LUT R24, R21.reuse, 0x8, RZ, 0xfc, !PT ;  /* 0x0000000815187812 */ /* 0x040fe400078efcff */
[C---:B------:R-:W-:Y:S02]  /*0640*/  LOP3.LUT R25, R21.reuse, 0xc, RZ, 0xfc, !PT ;  /* 0x0000000c15197812 */ /* 0x040fe400078efcff */
[----:B------:R-:W-:Y:S02]  /*0650*/  LEA R30, R21, R0, 0x9 ;  /* 0x00000000151e7211 */ /* 0x000fe400078e48ff */
[----:B------:R-:W-:Y:S02]  /*0660*/  MOV R21, RZ ;  /* 0x000000ff00157202 */ /* 0x000fe40000000f00 */
[-C--:B------:R-:W-:Y:S02]  /*0670*/  LEA R33, R24, R26.reuse, 0x2 ;  /* 0x0000001a18217211 */ /* 0x080fe400078e10ff */
[----:B------:R-:W-:-:S02]  /*0680*/  LEA R73, R25, R26, 0x2 ;  /* 0x0000001a19497211 */ /* 0x000fc400078e10ff */
[C---:B------:R-:W-:Y:S02]  /*0690*/  ISETP.LT.AND P4, PT, R24.reuse, 0x24, !P0 ;  /* 0x000000241800780c */ /* 0x040fe40004781270 */
[C---:B------:R-:W-:Y:S02]  /*06a0*/  ISETP.LT.AND P0, PT, R25.reuse, 0x24, !P0 ;  /* 0x000000241900780c */ /* 0x040fe40004701270 */
[----:B------:R-:W-:Y:S01]  /*06b0*/  LEA R31, R24, R0, 0x9 ;  /* 0x00000000181f7211 */ /* 0x000fe200078e48ff */
[----:B------:R-:W-:Y:S01]  /*06c0*/  IMAD R0, R25, 0x200, R0 ;  /* 0x0000020019007824 */ /* 0x000fe200078e0200 */
[----:B--2---:R-:W-:Y:S04]  /*06d0*/  STS [R27], R4 ;  /* 0x000000041b007388 */ /* 0x004fe80000000800 */
[----:B------:R0:W-:Y:S04]  /*06e0*/  STS [R34+0x400], R5 ;  /* 0x0004000522007388 */ /* 0x0001e80000000800 */
[----:B------:R-:W-:Y:S04]  /*06f0*/  STS [R29+0x800], R6 ;  /* 0x000800061d007388 */ /* 0x000fe80000000800 */
[----:B------:R-:W-:Y:S04]  /*0700*/  STS [R28+0xc00], R7 ;  /* 0x000c00071c007388 */ /* 0x000fe80000000800 */
[----:B----4-:R-:W-:Y:S04]  /*0710*/  STS [R27+0x100], R8 ;  /* 0x000100081b007388 */ /* 0x010fe80000000800 */
[----:B------:R-:W-:Y:S04]  /*0720*/  STS [R34+0x500], R9 ;  /* 0x0005000922007388 */ /* 0x000fe80000000800 */
[----:B------:R-:W-:Y:S04]  /*0730*/  STS [R29+0x900], R10 ;  /* 0x0009000a1d007388 */ /* 0x000fe80000000800 */
[----:B------:R-:W-:Y:S04]  /*0740*/  STS [R28+0xd00], R11 ;  /* 0x000d000b1c007388 */ /* 0x000fe80000000800 */
[----:B---3--:R-:W-:Y:S04]  /*0750*/  STS [R27+0x200], R16 ;  /* 0x000200101b007388 */ /* 0x008fe80000000800 */
[----:B------:R-:W-:Y:S04]  /*0760*/  STS [R34+0x600], R17 ;  /* 0x0006001122007388 */ /* 0x000fe80000000800 */
[----:B------:R-:W-:Y:S04]  /*0770*/  STS [R29+0xa00], R18 ;  /* 0x000a00121d007388 */ /* 0x000fe80000000800 */
[----:B------:R-:W-:Y:S04]  /*0780*/  STS [R28+0xe00], R19 ;  /* 0x000e00131c007388 */ /* 0x000fe80000000800 */
[----:B------:R1:W-:Y:S04]  /*0790*/  STS [R27+0x300], R12 ;  /* 0x0003000c1b007388 */ /* 0x0003e80000000800 */
[----:B------:R2:W-:Y:S04]  /*07a0*/  STS [R34+0x700], R13 ;  /* 0x0007000d22007388 */ /* 0x0005e80000000800 */
[----:B------:R-:W-:Y:S01]  /*07b0*/  STS [R29+0xb00], R14 ;  /* 0x000b000e1d007388 */ /* 0x000fe20000000800 */
[--C-:B0-----:R-:W-:Y:S01]  /*07c0*/  IMAD.WIDE R4, R35, 0x4, R36.reuse ;  /* 0x0000000423047825 */ /* 0x101fe200078e0224 */
[----:B-1----:R-:W0:Y:S02]  /*07d0*/  LDC.64 R26, c[0x0][0x210] ;  /* 0x00008400ff1a7b82 */ /* 0x002e240000000a00 */
[----:B------:R1:W-:Y:S06]  /*07e0*/  STS [R28+0xf00], R15 ;  /* 0x000f000f1c007388 */ /* 0x0003ec0000000800 */
[----:B------:R-:W-:Y:S06]  /*07f0*/  BAR.SYNC.DEFER_BLOCKING 0x0 ;  /* 0x0000000000007b1d */ /* 0x000fec0000010000 */
[----:B------:R3:W4:Y:S04]  /*0800*/  @!P1 LDG.E.EL R40, desc[UR6][R2.64] ;  /* 0x0000000602289981 */ /* 0x000728000c2e1900 */
[----:B------:R-:W5:Y:S04]  /*0810*/  @P2 LDG.E.EL R22, desc[UR6][R4.64] ;  /* 0x0000000604162981 */ /* 0x000f68000c2e1900 */
[----:B------:R-:W4:Y:S01]  /*0820*/  @P2 LDG.E.EL R21, desc[UR6][R4.64] ;  /* 0x0000000604152981 */ /* 0x000f22000c2e1900 */
[----:B------:R-:W-:Y:S01]  /*0830*/  IMAD.WIDE R6, R71, 0x4, R36 ;  /* 0x0000000447067825 */ /* 0x000fe200078e0224 */
[----:B------:R-:W-:-:S02]  /*0840*/  CS2R R8, SRZ ;  /* 0x0000000000087805 */ /* 0x000fc4000001ff00 */
[----:B------:R-:W-:Y:S01]  /*0850*/  CS2R R10, SRZ ;  /* 0x00000000000a7805 */ /* 0x000fe2000001ff00 */
[----:B------:R-:W4:Y:S01]  /*0860*/  @P2 LDG.E.EL R62, desc[UR6][R4.64] ;  /* 0x00000006043e2981 */ /* 0x000f22000c2e1900 */
[--C-:B---3--:R-:W-:Y:S01]  /*0870*/  IMAD.WIDE R2, R33, 0x4, R36.reuse ;  /* 0x0000000421027825 */ /* 0x108fe200078e0224 */
[----:B--2---:R-:W-:Y:S02]  /*0880*/  CS2R R12, SRZ ;  /* 0x00000000000c7805 */ /* 0x004fe4000001ff00 */
[----:B-1----:R-:W-:Y:S01]  /*0890*/  CS2R R14, SRZ ;  /* 0x00000000000e7805 */ /* 0x002fe2000001ff00 */
[----:B------:R1:W2:Y:S01]  /*08a0*/  @P2 LDG.E.EL R46, desc[UR6][R4.64] ;  /* 0x00000006042e2981 */ /* 0x0002a2000c2e1900 */
[----:B------:R-:W-:Y:S02]  /*08b0*/  CS2R R16, SRZ ;  /* 0x0000000000107805 */ /* 0x000fe4000001ff00 */
[----:B------:R-:W-:Y:S01]  /*08c0*/  CS2R R18, SRZ ;  /* 0x0000000000127805 */ /* 0x000fe2000001ff00 */
[----:B------:R-:W-:Y:S01]  /*08d0*/  IMAD.WIDE R36, R73, 0x4, R36 ;  /* 0x0000000449247825 */ /* 0x000fe200078e0224 */
[----:B------:R-:W3:Y:S03]  /*08e0*/  @P3 LDG.E.EL R44, desc[UR6][R6.64] ;  /* 0x00000006062c3981 */ /* 0x000ee6000c2e1900 */
[----:B0-----:R-:W-:Y:S01]  /*08f0*/  IMAD.WIDE R24, R32, 0x4, R26 ;  /* 0x0000000420187825 */ /* 0x001fe200078e021a */
[----:B------:R-:W3:Y:S01]  /*0900*/  @P3 LDG.E.EL R41, desc[UR6][R6.64] ;  /* 0x0000000606293981 */ /* 0x000ee2000c2e1900 */
[----:B-1----:R-:W-:-:S02]  /*0910*/  CS2R R4, SRZ ;  /* 0x0000000000047805 */ /* 0x002fc4000001ff00 */
[----:B------:R-:W-:Y:S01]  /*0920*/  IMAD.WIDE R28, R31, 0x4, R26 ;  /* 0x000000041f1c7825 */ /* 0x000fe200078e021a */
[----:B------:R-:W3:Y:S04]  /*0930*/  @P3 LDG.E.EL R39, desc[UR6][R6.64] ;  /* 0x0000000606273981 */ /* 0x000ee8000c2e1900 */
[----:B------:R0:W3:Y:S04]  /*0940*/  @P3 LDG.E.EL R38, desc[UR6][R6.64] ;  /* 0x0000000606263981 */ /* 0x0000e8000c2e1900 */
[----:B------:R-:W3:Y:S04]  /*0950*/  @P4 LDG.E.EL R60, desc[UR6][R2.64] ;  /* 0x00000006023c4981 */ /* 0x000ee8000c2e1900 */
[----:B------:R-:W3:Y:S01]  /*0960*/  @P4 LDG.E.EL R59, desc[UR6][R2.64] ;  /* 0x00000006023b4981 */ /* 0x000ee2000c2e1900 */
[----:B0-----:R-:W-:-:S03]  /*0970*/  CS2R R6, SRZ ;  /* 0x0000000000067805 */ /* 0x001fc6000001ff00 */
[----:B------:R-:W3:Y:S04]  /*0980*/  @P4 LDG.E.EL R61, desc[UR6][R2.64] ;  /* 0x00000006023d4981 */ /* 0x000ee8000c2e1900 */
[----:B------:R0:W3:Y:S04]  /*0990*/  @P4 LDG.E.EL R49, desc[UR6][R2.64] ;  /* 0x0000000602314981 */ /* 0x0000e8000c2e1900 */
[----:B------:R-:W3:Y:S04]  /*09a0*/  @P0 LDG.E.EL R64, desc[UR6][R36.64] ;  /* 0x0000000624400981 */ /* 0x000ee8000c2e1900 */
[----:B------:R-:W3:Y:S01]  /*09b0*/  @P0 LDG.E.EL R45, desc[UR6][R36.64] ;  /* 0x00000006242d0981 */ /* 0x000ee2000c2e1900 */
[----:B0-----:R-:W-:-:S03]  /*09c0*/  IMAD.WIDE R2, R30, 0x4, R26 ;  /* 0x000000041e027825 */ /* 0x001fc600078e021a */
[----:B------:R-:W3:Y:S01]  /*09d0*/  @P0 LDG.E.EL R43, desc[UR6][R36.64] ;  /* 0x00000006242b0981 */ /* 0x000ee2000c2e1900 */
[----:B------:R-:W-:-:S03]  /*09e0*/  IMAD.WIDE R26, R0, 0x4, R26 ;  /* 0x00000004001a7825 */ /* 0x000fc600078e021a */
[----:B------:R0:W3:Y:S04]  /*09f0*/  @P0 LDG.E.EL R42, desc[UR6][R36.64] ;  /* 0x00000006242a0981 */ /* 0x0000e8000c2e1900 */
[----:B------:R-:W3:Y:S04]  /*0a00*/  @P3 LDG.E.EL.128 R8, desc[UR6][R24.64] ;  /* 0x0000000618083981 */ /* 0x000ee8000c2e1d00 */
[----:B------:R-:W3:Y:S04]  /*0a10*/  @P4 LDG.E.EL.128 R12, desc[UR6][R28.64] ;  /* 0x000000061c0c4981 */ /* 0x000ee8000c2e1d00 */
[----:B------:R-:W3:Y:S04]  /*0a20*/  @P0 LDG.E.EL.128 R16, desc[UR6][R26.64] ;  /* 0x000000061a100981 */ /* 0x000ee8000c2e1d00 */
[----:B------:R-:W3:Y:S01]  /*0a30*/  @P2 LDG.E.EL.128 R4, desc[UR6][R2.64] ;  /* 0x0000000602042981 */ /* 0x000ee2000c2e1d00 */
[----:B------:R-:W-:-:S05]  /*0a40*/  IMAD.WIDE R34, R35, 0x4, R50 ;  /* 0x0000000423227825 */ /* 0x000fca00078e0232 */
[----:B------:R-:W3:Y:S04]  /*0a50*/  @P2 LDG.E.EL R53, desc[UR6][R34.64] ;  /* 0x0000000622352981 */ /* 0x000ee8000c2e1900 */
[----:B------:R-:W3:Y:S04]  /*0a60*/  @P2 LDG.E.EL R58, desc[UR6][R34.64] ;  /* 0x00000006223a2981 */ /* 0x000ee8000c2e1900 */
[----:B------:R-:W3:Y:S04]  /*0a70*/  @P2 LDG.E.EL R48, desc[UR6][R34.64] ;  /* 0x0000000622302981 */ /* 0x000ee8000c2e1900 */
[----:B------:R1:W3:Y:S01]  /*0a80*/  @P2 LDG.E.EL R47, desc[UR6][R34.64] ;  /* 0x00000006222f2981 */ /* 0x0002e2000c2e1900 */
[----:B------:R-:W-:-:S04]  /*0a90*/  IMAD.WIDE R70, R71, 0x4, R50 ;  /* 0x0000000447467825 */ /* 0x000fc800078e0232 */
[--C-:B------:R-:W-:Y:S01]  /*0aa0*/  IMAD.WIDE R72, R73, 0x4, R50.reuse ;  /* 0x0000000449487825 */ /* 0x100fe200078e0232 */
[----:B------:R-:W3:Y:S03]  /*0ab0*/  @P3 LDG.E.EL R68, desc[UR6][R70.64] ;  /* 0x0000000646443981 */ /* 0x000ee6000c2e1900 */
[----:B0-----:R-:W-:Y:S01]  /*0ac0*/  IMAD.WIDE R36, R33, 0x4, R50 ;  /* 0x0000000421247825 */ /* 0x001fe200078e0232 */
[----:B------:R-:W-:Y:S01]  /*0ad0*/  CS2R R50, SRZ ;  /* 0x0000000000327805 */ /* 0x000fe2000001ff00 */
[----:B------:R-:W3:Y:S01]  /*0ae0*/  @P3 LDG.E.EL R66, desc[UR6][R70.64] ;  /* 0x0000000646423981 */ /* 0x000ee2000c2e1900 */
[----:B-1----:R-:W0:Y:S03]  /*0af0*/  LDC.64 R34, c[0x0][0x238] ;  /* 0x00008e00ff227b82 */ /* 0x002e260000000a00 */
[----:B------:R-:W3:Y:S04]  /*0b00*/  @P3 LDG.E.EL R65, desc[UR6][R70.64] ;  /* 0x0000000646413981 */ /* 0x000ee8000c2e1900 */
[----:B------:R-:W3:Y:S04]  /*0b10*/  @P3 LDG.E.EL R67, desc[UR6][R70.64] ;  /* 0x0000000646433981 */ /* 0x000ee8000c2e1900 */
[----:B------:R-:W3:Y:S04]  /*0b20*/  @P4 LDG.E.EL R51, desc[UR6][R36.64] ;  /* 0x0000000624334981 */ /* 0x000ee8000c2e1900 */
[----:B------:R-:W3:Y:S04]  /*0b30*/  @P4 LDG.E.EL R56, desc[UR6][R36.64] ;  /* 0x0000000624384981 */ /* 0x000ee8000c2e1900 */
[----:B------:R-:W3:Y:S04]  /*0b40*/  @P4 LDG.E.EL R55, desc[UR6][R36.64] ;  /* 0x0000000624374981 */ /* 0x000ee8000c2e1900 */
[----:B------:R1:W3:Y:S04]  /*0b50*/  @P4 LDG.E.EL R57, desc[UR6][R36.64] ;  /* 0x0000000624394981 */ /* 0x0002e8000c2e1900 */
[----:B------:R-:W3:Y:S01]  /*0b60*/  @P0 LDG.E.EL R52, desc[UR6][R72.64] ;  /* 0x0000000648340981 */ /* 0x000ee2000c2e1900 */
[----:B0-----:R-:W-:-:S03]  /*0b70*/  IMAD.WIDE R34, R23, 0x4, R34 ;  /* 0x0000000417227825 */ /* 0x001fc600078e0222 */
[----:B------:R-:W3:Y:S01]  /*0b80*/  @P0 LDG.E.EL R63, desc[UR6][R72.64] ;  /* 0x00000006483f0981 */ /* 0x000ee2000c2e1900 */
[----:B-1----:R-:W-:-:S03]  /*0b90*/  CS2R R36, SRZ ;  /* 0x0000000000247805 */ /* 0x002fc6000001ff00 */
[----:B------:R-:W3:Y:S04]  /*0ba0*/  @P0 LDG.E.EL R50, desc[UR6][R72.64] ;  /* 0x0000000648320981 */ /* 0x000ee8000c2e1900 */
[----:B------:R0:W3:Y:S04]  /*0bb0*/  @P0 LDG.E.EL R54, desc[UR6][R72.64] ;  /* 0x0000000648360981 */ /* 0x0000e8000c2e1900 */
[----:B------:R1:W3:Y:S01]  /*0bc0*/  @!P1 LDG.E.EL R36, desc[UR6][R34.64] ;  /* 0x0000000622249981 */ /* 0x0002e2000c2e1900 */
[----:B0-----:R-:W-:-:S05]  /*0bd0*/  IMAD.WIDE R72, R23, 0x4, R74 ;  /* 0x0000000417487825 */ /* 0x001fca00078e024a */
[----:B------:R0:W3:Y:S01]  /*0be0*/  @!P1 LDG.E.EL R37, desc[UR6][R72.64] ;  /* 0x0000000648259981 */ /* 0x0000e2000c2e1900 */
[----:B------:R-:W0:Y:S01]  /*0bf0*/  S2R R33, SR_TID.X ;  /* 0x0000000000217919 */ /* 0x000e220000002100 */
[----:B------:R-:W-:-:S04]  /*0c00*/  LOP3.LUT R23, R20, 0x3fc, RZ, 0xc0, !PT ;  /* 0x000003fc14177812 */ /* 0x000fc800078ec0ff */
[C---:B------:R-:W-:Y:S02]  /*0c10*/  LOP3.LUT R69, R23.reuse, 0x400, RZ, 0xfc, !PT ;  /* 0x0000040017457812 */ /* 0x040fe400078efcff */
[C---:B------:R-:W-:Y:S02]  /*0c20*/  LOP3.LUT R70, R23.reuse, 0x800, RZ, 0xfc, !PT ;  /* 0x0000080017467812 */ /* 0x040fe400078efcff */
[----:B------:R-:W-:Y:S02]  /*0c30*/  LOP3.LUT R71, R23, 0xc00, RZ, 0xfc, !PT ;  /* 0x00000c0017477812 */ /* 0x000fe400078efcff */
[----:B------:R-:W-:Y:S02]  /*0c40*/  SHF.R.U32.HI R69, RZ, 0x6, R69 ;  /* 0x00000006ff457819 */ /* 0x000fe40000011645 */
[----:B------:R-:W-:Y:S02]  /*0c50*/  SHF.R.U32.HI R70, RZ, 0x6, R70 ;  /* 0x00000006ff467819 */ /* 0x000fe40000011646 */
[----:B------:R-:W-:-:S02]  /*0c60*/  SHF.R.U32.HI R71, RZ, 0x6, R71 ;  /* 0x00000006ff477819 */ /* 0x000fc40000011647 */
[----:B------:R-:W-:Y:S02]  /*0c70*/  LOP3.LUT R69, R69, 0x1c, RZ, 0xc0, !PT ;  /* 0x0000001c45457812 */ /* 0x000fe400078ec0ff */
[----:B-1----:R-:W-:Y:S02]  /*0c80*/  LOP3.LUT R35, R70, 0x2c, RZ, 0xc0, !PT ;  /* 0x0000002c46237812 */ /* 0x002fe400078ec0ff */
[----:B------:R-:W-:Y:S02]  /*0c90*/  LOP3.LUT R71, R71, 0x3c, RZ, 0xc0, !PT ;  /* 0x0000003c47477812 */ /* 0x000fe400078ec0ff */
[----:B------:R-:W-:Y:S02]  /*0ca0*/  IADD3 R70, R69, UR4, RZ ;  /* 0x0000000445467c10 */ /* 0x000fe4000fffe0ff */
[C---:B0-----:R-:W-:Y:S01]  /*0cb0*/  LOP3.LUT R75, R33.reuse, 0xff, RZ, 0xc0, !PT ;  /* 0x000000ff214b7812 */ /* 0x041fe200078ec0ff */
[----:B------:R-:W-:Y:S01]  /*0cc0*/  IMAD.SHL.U32 R76, R33, 0x4, RZ ;  /* 0x00000004214c7824 */ /* 0x000fe200078e00ff */
[----:B------:R-:W-:-:S04]  /*0cd0*/  SHF.R.U32.HI R33, RZ, 0x8, R20 ;  /* 0x00000008ff217819 */ /* 0x000fc80000011614 */
[----:B------:R-:W-:Y:S02]  /*0ce0*/  SGXT.U32 R33, R33, 0x2 ;  /* 0x000000022121781a */ /* 0x000fe40000000000 */
[----:B------:R-:W-:Y:S02]  /*0cf0*/  IADD3 R72, R35, UR4, RZ ;  /* 0x0000000423487c10 */ /* 0x000fe4000fffe0ff */
[----:B------:R-:W-:Y:S02]  /*0d00*/  LEA R34, R33, UR4, 0x2 ;  /* 0x0000000421227c11 */ /* 0x000fe4000f8e10ff */
[----:B------:R-:W-:Y:S02]  /*0d10*/  LOP3.LUT R20, R33, 0x3fc, R20, 0xf8, !PT ;  /* 0x000003fc21147812 */ /* 0x000fe400078ef814 */
[----:B------:R-:W-:Y:S02]  /*0d20*/  IADD3 R74, R71, UR4, RZ ;  /* 0x00000004474a7c10 */ /* 0x000fe4000fffe0ff */
[----:B------:R-:W-:-:S02]  /*0d30*/  LEA R34, R23, R34, 0x2 ;  /* 0x0000002217227211 */ /* 0x000fc400078e10ff */
[C---:B------:R-:W-:Y:S02]  /*0d40*/  LEA R77, R23.reuse, R70, 0x2 ;  /* 0x00000046174d7211 */ /* 0x040fe400078e10ff */
[C---:B------:R-:W-:Y:S01]  /*0d50*/  LEA R80, R23.reuse, R72, 0x2 ;  /* 0x0000004817507211 */ /* 0x040fe200078e10ff */
[----:B------:R-:W-:Y:S01]  /*0d60*/  LDS R79, [R34+0xc] ;  /* 0x00000c00224f7984 */ /* 0x000fe20000000800 */
[----:B------:R-:W-:Y:S02]  /*0d70*/  LEA R23, R23, R74, 0x2 ;  /* 0x0000004a17177211 */ /* 0x000fe400078e10ff */
[----:B------:R-:W-:Y:S01]  /*0d80*/  LEA R33, R20, UR4, 0x2 ;  /* 0x0000000414217c11 */ /* 0x000fe2000f8e10ff */
[----:B------:R-:W-:Y:S01]  /*0d90*/  LDS R69, [R77+0x1000] ;  /* 0x001000004d457984 */ /* 0x000fe20000000800 */
[----:B------:R-:W-:Y:S02]  /*0da0*/  LEA R35, R75, UR4, 0x2 ;  /* 0x000000044b237c11 */ /* 0x000fe4000f8e10ff */
[----:B------:R-:W-:Y:S01]  /*0db0*/  LOP3.LUT R81, R76, 0xfc, RZ, 0xc0, !PT ;  /* 0x000000fc4c517812 */ /* 0x000fe200078ec0ff */
[----:B------:R-:W-:Y:S04]  /*0dc0*/  LDS R70, [R77+0x1004] ;  /* 0x001004004d467984 */ /* 0x000fe80000000800 */
[----:B------:R-:W-:Y:S04]  /*0dd0*/  LDS R71, [R77+0x1008] ;  /* 0x001008004d477984 */ /* 0x000fe80000000800 */
[----:B------:R-:W-:Y:S04]  /*0de0*/  LDS R72, [R77+0x100c] ;  /* 0x00100c004d487984 */ /* 0x000fe80000000800 */
[----:B------:R-:W-:Y:S04]  /*0df0*/  LDS R73, [R80+0x2000] ;  /* 0x0020000050497984 */ /* 0x000fe80000000800 */
[----:B------:R-:W-:Y:S04]  /*0e00*/  LDS R74, [R80+0x2004] ;  /* 0x00200400504a7984 */ /* 0x000fe80000000800 */
[----:B------:R-:W-:Y:S04]  /*0e10*/  LDS R75, [R80+0x2008] ;  /* 0x00200800504b7984 */ /* 0x000fe80000000800 */
[----:B------:R5:W-:Y:S04]  /*0e20*/  LDS R82, [R80+0x200c] ;  /* 0x00200c0050527984 */ /* 0x000be80000000800 */
[----:B------:R-:W-:Y:S04]  /*0e30*/  LDS R83, [R23+0x3000] ;  /* 0x0030000017537984 */ /* 0x000fe80000000800 */
[----:B------:R-:W-:Y:S04]  /*0e40*/  LDS R84, [R23+0x3004] ;  /* 0x0030040017547984 */ /* 0x000fe80000000800 */
[----:B------:R-:W-:Y:S04]  /*0e50*/  LDS R85, [R23+0x3008] ;  /* 0x0030080017557984 */ /* 0x000fe80000000800 */
[----:B------:R-:W-:Y:S04]  /*0e60*/  LDS R86, [R23+0x300c] ;  /* 0x00300c0017567984 */ /* 0x000fe80000000800 */
[----:B------:R-:W-:Y:S04]  /*0e70*/  LDS R78, [R33] ;  /* 0x00000000214e7984 */ /* 0x000fe80000000800 */
[----:B------:R-:W-:Y:S04]  /*0e80*/  LDS R76, [R34+0x4] ;  /* 0x00000400224c7984 */ /* 0x000fe80000000800 */
[----:B------:R-:W-:Y:S01]  /*0e90*/  LDS R77, [R34+0x8] ;  /* 0x00000800224d7984 */ /* 0x000fe20000000800 */
[----:B------:R-:W-:Y:S01]  /*0ea0*/  BAR.SYNC.DEFER_BLOCKING 0x0 ;  /* 0x0000000000007b1d */ /* 0x000fe20000010000 */
[----:B------:R-:W-:-:S02]  /*0eb0*/  MOV R87, 0x3c000000 ;  /* 0x3c00000000577802 */ /* 0x000fc40000000f00 */
[----:B------:R-:W-:-:S03]  /*0ec0*/  LEA R20, R81, UR4, 0x2 ;  /* 0x0000000451147c11 */ /* 0x000fc6000f8e10ff */
[----:B----4-:R3:W-:Y:S01]  /*0ed0*/  STS [R35], R40 ;  /* 0x0000002823007388 */ /* 0x0107e20000000800 */
[-C--:B-----5:R-:W-:Y:S01]  /*0ee0*/  FFMA R80, R22, R87.reuse, 9.9999997473787516356e-06 ;  /* 0x3727c5ac16507423 */ /* 0x0a0fe20000000057 */
[-C--:B------:R-:W-:Y:S01]  /*0ef0*/  FFMA R81, R21, R87.reuse, 9.9999997473787516356e-06 ;  /* 0x3727c5ac15517423 */ /* 0x080fe20000000057 */
[----:B------:R-:W-:Y:S06]  /*0f00*/  BAR.SYNC.DEFER_BLOCKING 0x0 ;  /* 0x0000000000007b1d */ /* 0x000fec0000010000 */
[----:B------:R-:W0:Y:S01]  /*0f10*/  LDS.128 R20, [R20] ;  /* 0x0000000014147984 */ /* 0x000e220000000c00 */
[-C--:B------:R-:W-:Y:S01]  /*0f20*/  FFMA R62, R62, R87.reuse, 9.9999997473787516356e-06 ;  /* 0x3727c5ac3e3e7423 */ /* 0x080fe20000000057 */
[-C--:B--2---:R-:W-:Y:S01]  /*0f30*/  FFMA R46, R46, R87.reuse, 9.9999997473787516356e-06 ;  /* 0x3727c5ac2e2e7423 */ /* 0x084fe20000000057 */
[-C--:B---3--:R-:W-:Y:S01]  /*0f40*/  FFMA R40, R44, R87.reuse, 9.9999997473787516356e-06 ;  /* 0x3727c5ac2c287423 */ /* 0x088fe20000000057 */
[----:B------:R-:W1:Y:S01]  /*0f50*/  MUFU.RSQ R80, R80 ;  /* 0x0000005000507308 */ /* 0x000e620000001400 */
[-C--:B------:R-:W-:Y:S01]  /*0f60*/  FFMA R41, R41, R87.reuse, 9.9999997473787516356e-06 ;  /* 0x3727c5ac29297423 */ /* 0x080fe20000000057 */
[-C--:B------:R-:W-:Y:S01]  /*0f70*/  FFMA R39, R39, R87.reuse, 9.9999997473787516356e-06 ;  /* 0x3727c5ac27277423 */ /* 0x080fe20000000057 */
[-C--:B------:R-:W-:Y:S01]  /*0f80*/  FFMA R44, R38, R87.reuse, 9.9999997473787516356e-06 ;  /* 0x3727c5ac262c7423 */ /* 0x080fe20000000057 */
[-C--:B------:R-:W-:Y:S01]  /*0f90*/  FFMA R60, R60, R87.reuse, 9.9999997473787516356e-06 ;  /* 0x3727c5ac3c3c7423 */ /* 0x080fe20000000057 */
[-C--:B------:R-:W-:Y:S01]  /*0fa0*/  FFMA R59, R59, R87.reuse, 9.9999997473787516356e-06 ;  /* 0x3727c5ac3b3b7423 */ /* 0x080fe20000000057 */
[-C--:B------:R-:W-:Y:S01]  /*0fb0*/  FFMA R61, R61, R87.reuse, 9.9999997473787516356e-06 ;  /* 0x3727c5ac3d3d7423 */ /* 0x080fe20000000057 */
[-C--:B------:R-:W-:Y:S01]  /*0fc0*/  FFMA R49, R49, R87.reuse, 9.9999997473787516356e-06 ;  /* 0x3727c5ac31317423 */ /* 0x080fe20000000057 */
[----:B------:R-:W2:Y:S01]  /*0fd0*/  MUFU.RSQ R81, R81 ;  /* 0x0000005100517308 */ /* 0x000ea20000001400 */
[-C--:B------:R-:W-:Y:S01]  /*0fe0*/  FFMA R64, R64, R87.reuse, 9.9999997473787516356e-06 ;  /* 0x3727c5ac40407423 */ /* 0x080fe20000000057 */
[----:B------:R-:W-:-:S06]  /*0ff0*/  FFMA R45, R45, R87, 9.9999997473787516356e-06 ;  /* 0x3727c5ac2d2d7423 */ /* 0x000fcc0000000057 */
[----:B------:R-:W3:Y:S01]  /*1000*/  MUFU.RSQ R62, R62 ;  /* 0x0000003e003e7308 */ /* 0x000ee20000001400 */
[-C--:B------:R-:W-:Y:S01]  /*1010*/  FFMA R43, R43, R87.reuse, 9.9999997473787516356e-06 ;  /* 0x3727c5ac2b2b7423 */ /* 0x080fe20000000057 */
[----:B------:R-:W-:-:S06]  /*1020*/  FFMA R42, R42, R87, 9.9999997473787516356e-06 ;  /* 0x3727c5ac2a2a7423 */ /* 0x000fcc0000000057 */
[----:B------:R-:W4:Y:S01]  /*1030*/  MUFU.RSQ R46, R46 ;  /* 0x0000002e002e7308 */ /* 0x000f220000001400 */
[C---:B0-----:R-:W-:Y:S01]  /*1040*/  FADD R87, R23.reuse, R11 ;  /* 0x0000000b17577221 */ /* 0x041fe20000000000 */
[C---:B------:R-:W-:Y:S01]  /*1050*/  FADD R15, R23.reuse, R15 ;  /* 0x0000000f170f7221 */ /* 0x040fe20000000000 */
[C---:B------:R-:W-:Y:S01]  /*1060*/  FADD R19, R23.reuse, R19 ;  /* 0x0000001317137221 */ /* 0x040fe20000000000 */
[----:B------:R-:W-:Y:S01]  /*1070*/  FADD R88, R23, R7 ;  /* 0x0000000717587221 */ /* 0x000fe20000000000 */
[C---:B------:R-:W-:Y:S01]  /*1080*/  FADD R23, R21.reuse, R9 ;  /* 0x0000000915177221 */ /* 0x040fe20000000000 */
[C---:B------:R-:W-:Y:S01]  /*1090*/  FADD R7, R21.reuse, R13 ;  /* 0x0000000d15077221 */ /* 0x040fe20000000000 */
[C---:B------:R-:W-:Y:S01]  /*10a0*/  FADD R17, R21.reuse, R17 ;  /* 0x0000001115117221 */ /* 0x040fe20000000000 */
[----:B------:R-:W-:Y:S01]  /*10b0*/  FADD R5, R21, R5 ;  /* 0x0000000515057221 */ /* 0x000fe20000000000 */
[C---:B------:R-:W-:Y:S01]  /*10c0*/  FADD R10, R22.reuse, R10 ;  /* 0x0000000a160a7221 */ /* 0x040fe20000000000 */
[C---:B------:R-:W-:Y:S01]  /*10d0*/  FADD R14, R22.reuse, R14 ;  /* 0x0000000e160e7221 */ /* 0x040fe20000000000 */
[----:B------:R-:W-:Y:S01]  /*10e0*/  FADD R18, R22, R18 ;  /* 0x0000001216127221 */ /* 0x000fe20000000000 */
[----:B------:R-:W-:Y:S01]  /*10f0*/  FADD R21, R20, R4 ;  /* 0x0000000414157221 */ /* 0x000fe20000000000 */
[----:B------:R-:W-:Y:S01]  /*1100*/  FADD R22, R22, R6 ;  /* 0x0000000616167221 */ /* 0x000fe20000000000 */
[----:B------:R-:W-:Y:S01]  /*1110*/  FADD R88, R79, R88 ;  /* 0x000000584f587221 */ /* 0x000fe20000000000 */
[----:B------:R-:W-:Y:S01]  /*1120*/  FADD R5, R76, R5 ;  /* 0x000000054c057221 */ /* 0x000fe20000000000 */
[----:B------:R-:W-:Y:S01]  /*1130*/  FADD R78, R78, R21 ;  /* 0x000000154e4e7221 */ /* 0x000fe20000000000 */
[----:B------:R-:W-:Y:S01]  /*1140*/  FADD R77, R77, R22 ;  /* 0x000000164d4d7221 */ /* 0x000fe20000000000 */
[----:B------:R-:W-:Y:S01]  /*1150*/  BAR.SYNC.DEFER_BLOCKING 0x0 ;  /* 0x0000000000007b1d */ /* 0x000fe20000010000 */
[----:B------:R-:W-:Y:S01]  /*1160*/  FADD R6, R20, R8 ;  /* 0x0000000814067221 */ /* 0x000fe20000000000 */
[----:B------:R-:W-:Y:S01]  /*1170*/  FADD R9, R74, R7 ;  /* 0x000000074a097221 */ /* 0x000fe20000000000 */
[----:B------:R-:W-:Y:S01]  /*1180*/  FADD R53, R78, -R53 ;  /* 0x800000354e357221 */ /* 0x000fe20000000000 */
[----:B------:R-:W-:Y:S01]  /*1190*/  FADD R58, R5, -R58 ;  /* 0x8000003a053a7221 */ /* 0x000fe20000000000 */
[----:B------:R-:W-:Y:S01]  /*11a0*/  FADD R77, R77, -R48 ;  /* 0x800000304d4d7221 */ /* 0x000fe20000000000 */
[----:B------:R-:W-:Y:S01]  /*11b0*/  FADD R7, R88, -R47 ;  /* 0x8000002f58077221 */ /* 0x000fe20000000000 */
[----:B------:R-:W-:Y:S01]  /*11c0*/  FADD R69, R69, R6 ;  /* 0x0000000645457221 */ /* 0x000fe20000000000 */
[----:B-1----:R-:W-:Y:S01]  /*11d0*/  FMUL R4, R80, R53 ;  /* 0x0000003550047220 */ /* 0x002fe20000400000 */
[----:B--2---:R-:W-:Y:S01]  /*11e0*/  FMUL R5, R81, R58 ;  /* 0x0000003a51057220 */ /* 0x004fe20000400000 */
[----:B---3--:R-:W-:Y:S01]  /*11f0*/  FMUL R6, R62, R77 ;  /* 0x0000004d3e067220 */ /* 0x008fe20000400000 */
[----:B----4-:R-:W-:-:S02]  /*1200*/  FMUL R7, R46, R7 ;  /* 0x000000072e077220 */ /* 0x010fc40000400000 */
[----:B------:R-:W-:Y:S04]  /*1210*/  STS [R33], R4 ;  /* 0x0000000421007388 */ /* 0x000fe80000000800 */
[----:B------:R-:W-:Y:S04]  /*1220*/  STS [R34+0x4], R5 ;  /* 0x0000040522007388 */ /* 0x000fe80000000800 */
[----:B------:R-:W-:Y:S04]  /*1230*/  STS [R34+0x8], R6 ;  /* 0x0000080622007388 */ /* 0x000fe80000000800 */
[----:B------:R-:W-:Y:S01]  /*1240*/  STS [R34+0xc], R7 ;  /* 0x00000c0722007388 */ /* 0x000fe20000000800 */
[----:B------:R-:W-:Y:S01]  /*1250*/  BAR.SYNC.DEFER_BLOCKING 0x0 ;  /* 0x0000000000007b1d */ /* 0x000fe20000010000 */
[C---:B------:R-:W-:Y:S01]  /*1260*/  FADD R12, R20.reuse, R12 ;  /* 0x0000000c140c7221 */ /* 0x040fe20000000000 */
[----:B------:R-:W-:-:S04]  /*1270*/  FADD R16, R20, R16 ;  /* 0x0000001014107221 */ /* 0x000fc80000000000 */
[----:B------:R0:W-:Y:S08]  /*1280*/  MUFU.RSQ R11, R44 ;  /* 0x0000002c000b7308 */ /* 0x0001f00000001400 */
[----:B------:R-:W1:Y:S01]  /*1290*/  MUFU.RSQ R40, R40 ;  /* 0x0000002800287308 */ /* 0x000e620000001400 */
[----:B------:R-:W2:Y:S04]  /*12a0*/  LDS R20, [R35] ;  /* 0x0000000023147984 */ /* 0x000ea80000000800 */
[----:B------:R-:W3:Y:S04]  /*12b0*/  LDS R22, [R35+0x404] ;  /* 0x0004040023167984 */ /* 0x000ee80000000800 */
[----:B0-----:R-:W0:Y:S04]  /*12c0*/  LDS R44, [R35+0x808] ;  /* 0x00080800232c7984 */ /* 0x001e280000000800 */
[----:B------:R-:W4:Y:S01]  /*12d0*/  LDS R46, [R35+0xc0c] ;  /* 0x000c0c00232e7984 */ /* 0x000f220000000800 */
[----:B------:R-:W5:Y:S01]  /*12e0*/  MUFU.RSQ R41, R41 ;  /* 0x0000002900297308 */ /* 0x000f620000001400 */
[----:B------:R-:W-:-:S07]  /*12f0*/  FADD R87, R72, R87 ;  /* 0x0000005748577221 */ /* 0x000fce0000000000 */
[----:B------:R-:W5:Y:S01]  /*1300*/  MUFU.RSQ R38, R39 ;  /* 0x0000002700267308 */ /* 0x000f620000001400 */
[----:B------:R-:W-:Y:S01]  /*1310*/  FADD R10, R71, R10 ;  /* 0x0000000a470a7221 */ /* 0x000fe20000000000 */
[----:B------:R-:W-:Y:S01]  /*1320*/  FADD R70, R70, R23 ;  /* 0x0000001746467221 */ /* 0x000fe20000000000 */
[----:B------:R-:W-:Y:S01]  /*1330*/  FADD R8, R75, R14 ;  /* 0x0000000e4b087221 */ /* 0x000fe20000000000 */
[----:B------:R-:W-:Y:S01]  /*1340*/  FADD R69, R69, -R68 ;  /* 0x8000004445457221 */ /* 0x000fe20000000000 */
[----:B------:R-:W-:Y:S01]  /*1350*/  FADD R66, R87, -R66 ;  /* 0x8000004257427221 */ /* 0x000fe20000000000 */
[----:B------:R-:W-:Y:S01]  /*1360*/  FADD R70, R70, -R65 ;  /* 0x8000004146467221 */ /* 0x000fe20000000000 */
[----:B------:R-:W-:Y:S01]  /*1370*/  FADD R67, R10, -R67 ;  /* 0x800000430a437221 */ /* 0x000fe20000000000 */
[----:B------:R-:W-:Y:S01]  /*1380*/  FADD R51, R8, -R51 ;  /* 0x8000003308337221 */ /* 0x000fe20000000000 */
[----:B------:R-:W-:Y:S01]  /*1390*/  FADD R56, R9, -R56 ;  /* 0x8000003809387221 */ /* 0x000fe20000000000 */
[----:B-1----:R-:W-:Y:S01]  /*13a0*/  FMUL R8, R40, R69 ;  /* 0x0000004528087220 */ /* 0x002fe20000400000 */
[----:B------:R-:W-:Y:S01]  /*13b0*/  BAR.SYNC.DEFER_BLOCKING 0x0 ;  /* 0x0000000000007b1d */ /* 0x000fe20000010000 */
[----:B-----5:R-:W-:Y:S01]  /*13c0*/  FMUL R9, R41, R70 ;  /* 0x0000004629097220 */ /* 0x020fe20000400000 */
[----:B------:R-:W-:Y:S01]  /*13d0*/  FMUL R11, R11, R66 ;  /* 0x000000420b0b7220 */ /* 0x000fe20000400000 */
[----:B------:R-:W-:-:S03]  /*13e0*/  FMUL R10, R38, R67 ;  /* 0x00000043260a7220 */ /* 0x000fc60000400000 */
[----:B------:R-:W-:Y:S04]  /*13f0*/  STS [R33], R8 ;  /* 0x0000000821007388 */ /* 0x000fe80000000800 */
[----:B------:R-:W-:Y:S04]  /*1400*/  STS [R34+0x4], R9 ;  /* 0x0000040922007388 */ /* 0x000fe80000000800 */
[----:B------:R-:W-:Y:S04]  /*1410*/  STS [R34+0x8], R10 ;  /* 0x0000080a22007388 */ /* 0x000fe80000000800 */
[----:B------:R-:W-:Y:S01]  /*1420*/  STS [R34+0xc], R11 ;  /* 0x00000c0b22007388 */ /* 0x000fe20000000800 */
[----:B------:R-:W-:Y:S01]  /*1430*/  BAR.SYNC.DEFER_BLOCKING 0x0 ;  /* 0x0000000000007b1d */ /* 0x000fe20000010000 */
[----:B------:R-:W-:-:S05]  /*1440*/  FADD R86, R86, R19 ;  /* 0x0000001356567221 */ /* 0x000fca0000000000 */
[----:B------:R1:W-:Y:S01]  /*1450*/  MUFU.RSQ R19, R42 ;  /* 0x0000002a00137308 */ /* 0x0003e20000001400 */
[----:B------:R-:W-:-:S07]  /*1460*/  FADD R82, R82, R15 ;  /* 0x0000000f52527221 */ /* 0x000fce0000000000 */
[----:B------:R-:W5:Y:S01]  /*1470*/  MUFU.RSQ R13, R60 ;  /* 0x0000003c000d7308 */ /* 0x000f620000001400 */
[----:B------:R-:W0:Y:S04]  /*1480*/  LDS R38, [R35] ;  /* 0x0000000023267984 */ /* 0x000e280000000800 */
[----:B------:R-:W0:Y:S04]  /*1490*/  LDS R40, [R35+0x404] ;  /* 0x0004040023287984 */ /* 0x000e280000000800 */
[----:B-1----:R-:W1:Y:S04]  /*14a0*/  LDS R42, [R35+0x808] ;  /* 0x00080800232a7984 */ /* 0x002e680000000800 */
[----:B------:R-:W0:Y:S01]  /*14b0*/  LDS R48, [R35+0xc0c] ;  /* 0x000c0c0023307984 */ /* 0x000e220000000800 */
[----:B------:R-:W2:Y:S01]  /*14c0*/  MUFU.RSQ R59, R59 ;  /* 0x0000003b003b7308 */ /* 0x000ea20000001400 */
[----:B------:R-:W-:-:S07]  /*14d0*/  FADD R12, R73, R12 ;  /* 0x0000000c490c7221 */ /* 0x000fce0000000000 */
[----:B------:R-:W2:Y:S08]  /*14e0*/  MUFU.RSQ R14, R61 ;  /* 0x0000003d000e7308 */ /* 0x000eb00000001400 */
[----:B------:R-:W3:Y:S01]  /*14f0*/  MUFU.RSQ R15, R49 ;  /* 0x00000031000f7308 */ /* 0x000ee20000001400 */
[----:B------:R-:W-:Y:S01]  /*1500*/  FADD R12, R12, -R55 ;  /* 0x800000370c0c7221 */ /* 0x000fe20000000000 */
[----:B------:R-:W-:-:S03]  /*1510*/  FADD R82, R82, -R57 ;  /* 0x8000003952527221 */ /* 0x000fc60000000000 */
[----:B-----5:R-:W-:Y:S01]  /*1520*/  FMUL R12, R13, R12 ;  /* 0x0000000c0d0c7220 */ /* 0x020fe20000400000 */
[----:B------:R-:W-:Y:S01]  /*1530*/  BAR.SYNC.DEFER_BLOCKING 0x0 ;  /* 0x0000000000007b1d */ /* 0x000fe20000010000 */
[----:B--2---:R-:W-:Y:S01]  /*1540*/  FMUL R13, R59, R56 ;  /* 0x000000383b0d7220 */ /* 0x004fe20000400000 */
[----:B------:R-:W-:Y:S01]  /*1550*/  FMUL R14, R14, R51 ;  /* 0x000000330e0e7220 */ /* 0x000fe20000400000 */
[----:B---3--:R-:W-:Y:S01]  /*1560*/  FMUL R15, R15, R82 ;  /* 0x000000520f0f7220 */ /* 0x008fe20000400000 */
[----:B------:R-:W-:-:S04]  /*1570*/  FADD R17, R84, R17 ;  /* 0x0000001154117221 */ /* 0x000fc80000000000 */
[----:B------:R-:W-:Y:S01]  /*1580*/  FADD R52, R17, -R52 ;  /* 0x8000003411347221 */ /* 0x000fe20000000000 */
[----:B------:R-:W-:Y:S04]  /*1590*/  STS [R33], R12 ;  /* 0x0000000c21007388 */ /* 0x000fe80000000800 */
[----:B------:R-:W-:Y:S04]  /*15a0*/  STS [R34+0x4], R13 ;  /* 0x0000040d22007388 */ /* 0x000fe80000000800 */
[----:B------:R-:W-:Y:S04]  /*15b0*/  STS [R34+0x8], R14 ;  /* 0x0000080e22007388 */ /* 0x000fe80000000800 */
[----:B------:R-:W-:Y:S01]  /*15c0*/  STS [R34+0xc], R15 ;  /* 0x00000c0f22007388 */ /* 0x000fe20000000800 */
[----:B------:R-:W2:Y:S01]  /*15d0*/  MUFU.RSQ R17, R45 ;  /* 0x0000002d00117308 */ /* 0x000ea20000001400 */
[----:B------:R-:W-:Y:S01]  /*15e0*/  FADD R85, R85, R18 ;  /* 0x0000001255557221 */ /* 0x000fe20000000000 */
[----:B------:R-:W-:Y:S01]  /*15f0*/  FADD R83, R83, R16 ;  /* 0x0000001053537221 */ /* 0x000fe20000000000 */
[----:B------:R-:W-:Y:S01]  /*1600*/  FFMA R58, R20, R36, R37 ;  /* 0x00000024143a7223 */ /* 0x000fe20000000025 */
[----:B------:R-:W-:Y:S01]  /*1610*/  BAR.SYNC.DEFER_BLOCKING 0x0 ;  /* 0x0000000000007b1d */ /* 0x000fe20000010000 */
[----:B------:R-:W-:Y:S01]  /*1620*/  FADD R85, R85, -R54 ;  /* 0x8000003655557221 */ /* 0x000fe20000000000 */
[----:B------:R-:W-:Y:S01]  /*1630*/  FADD R83, R83, -R50 ;  /* 0x8000003253537221 */ /* 0x000fe20000000000 */
[----:B--2---:R-:W-:-:S03]  /*1640*/  FMUL R17, R17, R52 ;  /* 0x0000003411117220 */ /* 0x004fc60000400000 */
[----:B------:R-:W2:Y:S01]  /*1650*/  MUFU.RSQ R16, R64 ;  /* 0x0000004000107308 */ /* 0x000ea20000001400 */
[----:B------:R-:W3:Y:S04]  /*1660*/  LDS R20, [R35] ;  /* 0x0000000023147984 */ /* 0x000ee80000000800 */
[----:B------:R-:W5:Y:S04]  /*1670*/  LDS R50, [R35+0x404] ;  /* 0x0004040023327984 */ /* 0x000f680000000800 */
[----:B------:R-:W1:Y:S04]  /*1680*/  LDS R52, [R35+0x808] ;  /* 0x0008080023347984 */ /* 0x000e680000000800 */
[----:B------:R-:W1:Y:S01]  /*1690*/  LDS R54, [R35+0xc0c] ;  /* 0x000c0c0023367984 */ /* 0x000e620000000800 */
[----:B------:R-:W0:Y:S01]  /*16a0*/  MUFU.RSQ R18, R43 ;  /* 0x0000002b00127308 */ /* 0x000e220000001400 */
[----:B------:R-:W-:Y:S01]  /*16b0*/  FADD R86, R86, -R63 ;  /* 0x8000003f56567221 */ /* 0x000fe20000000000 */
[----:B--2---:R-:W-:Y:S01]  /*16c0*/  FMUL R16, R16, R83 ;  /* 0x0000005310107220 */ /* 0x004fe20000400000 */
[----:B------:R-:W-:Y:S02]  /*16d0*/  BAR.SYNC.DEFER_BLOCKING 0x0 ;  /* 0x0000000000007b1d */ /* 0x000fe40000010000 */
[----:B------:R-:W-:Y:S01]  /*16e0*/  FMUL R19, R19, R86 ;  /* 0x0000005613137220 */ /* 0x000fe20000400000 */
[----:B0-----:R-:W-:-:S03]  /*16f0*/  FMUL R18, R18, R85 ;  /* 0x0000005512127220 */ /* 0x001fc60000400000 */
[----:B------:R-:W-:Y:S04]  /*1700*/  STS [R33], R16 ;  /* 0x0000001021007388 */ /* 0x000fe80000000800 */
[----:B------:R-:W-:Y:S04]  /*1710*/  STS [R34+0x4], R17 ;  /* 0x0000041122007388 */ /* 0x000fe80000000800 */
[----:B------:R-:W-:Y:S04]  /*1720*/  STS [R34+0x8], R18 ;  /* 0x0000081222007388 */ /* 0x000fe80000000800 */
[----:B------:R-:W-:Y:S01]  /*1730*/  STS [R34+0xc], R19 ;  /* 0x00000c1322007388 */ /* 0x000fe20000000800 */
[----:B------:R-:W-:Y:S01]  /*1740*/  BAR.SYNC.DEFER_BLOCKING 0x0 ;  /* 0x0000000000007b1d */ /* 0x000fe20000010000 */
[-CC-:B------:R-:W-:Y:S01]  /*1750*/  FFMA R60, R22, R36.reuse, R37.reuse ;  /* 0x00000024163c7223 */ /* 0x180fe20000000025 */
[-CC-:B------:R-:W-:Y:S01]  /*1760*/  FFMA R62, R44, R36.reuse, R37.reuse ;  /* 0x000000242c3e7223 */ /* 0x180fe20000000025 */
[----:B----4-:R-:W-:-:S03]  /*1770*/  FFMA R64, R46, R36, R37 ;  /* 0x000000242e407223 */ /* 0x010fc60000000025 */
[----:B------:R-:W0:Y:S04]  /*1780*/  LDS R22, [R35] ;  /* 0x0000000023167984 */ /* 0x000e280000000800 */
[----:B------:R-:W2:Y:S04]  /*1790*/  LDS R44, [R35+0x404] ;  /* 0x00040400232c7984 */ /* 0x000ea80000000800 */
[----:B------:R-:W4:Y:S04]  /*17a0*/  LDS R46, [R35+0x808] ;  /* 0x00080800232e7984 */ /* 0x000f280000000800 */
[----:B------:R-:W2:Y:S01]  /*17b0*/  LDS R56, [R35+0xc0c] ;  /* 0x000c0c0023387984 */ /* 0x000ea20000000800 */
[----:B------:R-:W-:Y:S06]  /*17c0*/  BAR.SYNC.DEFER_BLOCKING 0x0 ;  /* 0x0000000000007b1d */ /* 0x000fec0000010000 */
[----:B------:R-:W-:Y:S04]  /*17d0*/  @P2 STG.E.128 desc[UR6][R2.64], R4 ;  /* 0x0000000402002986 */ /* 0x000fe8000c101d06 */
[----:B------:R-:W-:Y:S04]  /*17e0*/  @P3 STG.E.128 desc[UR6][R24.64], R8 ;  /* 0x0000000818003986 */ /* 0x000fe8000c101d06 */
[----:B------:R0:W-:Y:S04]  /*17f0*/  @P4 STG.E.128 desc[UR6][R28.64], R12 ;  /* 0x0000000c1c004986 */ /* 0x0001e8000c101d06 */
[----:B------:R-:W-:Y:S04]  /*1800*/  STS [R35], R58 ;  /* 0x0000003a23007388 */ /* 0x000fe80000000800 */
[----:B------:R-:W-:Y:S04]  /*1810*/  STS [R35+0x404], R60 ;  /* 0x0004043c23007388 */ /* 0x000fe80000000800 */
[----:B------:R-:W-:Y:S04]  /*1820*/  STS [R35+0x808], R62 ;  /* 0x0008083e23007388 */ /* 0x000fe80000000800 */
[----:B------:R-:W-:Y:S01]  /*1830*/  STS [R35+0xc0c], R64 ;  /* 0x000c0c4023007388 */ /* 0x000fe20000000800 */
[-CC-:B------:R-:W-:Y:S01]  /*1840*/  FFMA R38, R38, R36.reuse, R37.reuse ;  /* 0x0000002426267223 */ /* 0x180fe20000000025 */
[-CC-:B------:R-:W-:Y:S01]  /*1850*/  FFMA R40, R40, R36.reuse, R37.reuse ;  /* 0x0000002428287223 */ /* 0x180fe20000000025 */
[-CC-:B-1----:R-:W-:Y:S01]  /*1860*/  FFMA R42, R42, R36.reuse, R37.reuse ;  /* 0x000000242a2a7223 */ /* 0x182fe20000000025 */
[----:B------:R-:W-:Y:S01]  /*1870*/  @P0 STG.E.128 desc[UR6][R26.64], R16 ;  /* 0x000000101a000986 */ /* 0x000fe2000c101d06 */
[-CC-:B------:R-:W-:Y:S01]  /*1880*/  FFMA R48, R48, R36.reuse, R37.reuse ;  /* 0x0000002430307223 */ /* 0x180fe20000000025 */
[-CC-:B---3--:R-:W-:Y:S01]  /*1890*/  FFMA R20, R20, R36.reuse, R37.reuse ;  /* 0x0000002414147223 */ /* 0x188fe20000000025 */
[-CC-:B-----5:R-:W-:Y:S01]  /*18a0*/  FFMA R50, R50, R36.reuse, R37.reuse ;  /* 0x0000002432327223 */ /* 0x1a0fe20000000025 */
[----:B------:R-:W-:Y:S01]  /*18b0*/  BAR.SYNC.DEFER_BLOCKING 0x0 ;  /* 0x0000000000007b1d */ /* 0x000fe20000010000 */
[-CC-:B------:R-:W-:Y:S01]  /*18c0*/  FFMA R52, R52, R36.reuse, R37.reuse ;  /* 0x0000002434347223 */ /* 0x180fe20000000025 */
[-CC-:B------:R-:W-:Y:S01]  /*18d0*/  FFMA R54, R54, R36.reuse, R37.reuse ;  /* 0x0000002436367223 */ /* 0x180fe20000000025 */
[-CC-:B0-----:R-:W-:Y:S01]  /*18e0*/  FFMA R22, R22, R36.reuse, R37.reuse ;  /* 0x0000002416167223 */ /* 0x181fe20000000025 */
[-CC-:B--2---:R-:W-:Y:S01]  /*18f0*/  FFMA R44, R44, R36.reuse, R37.reuse ;  /* 0x000000242c2c7223 */ /* 0x184fe20000000025 */
[-CC-:B----4-:R-:W-:Y:S01]  /*1900*/  FFMA R46, R46, R36.reuse, R37.reuse ;  /* 0x000000242e2e7223 */ /* 0x190fe20000000025 */
[----:B------:R-:W-:-:S02]  /*1910*/  FFMA R56, R56, R36, R37 ;  /* 0x0000002438387223 */ /* 0x000fc40000000025 */
[----:B------:R-:W0:Y:S01]  /*1920*/  LDC.64 R12, c[0x0][0x248] ;  /* 0x00009200ff0c7b82 */ /* 0x000e220000000a00 */
[----:B------:R-:W-:Y:S04]  /*1930*/  LDS R4, [R33] ;  /* 0x0000000021047984 */ /* 0x000fe80000000800 */
[----:B------:R-:W-:Y:S04]  /*1940*/  LDS R5, [R34+0x4] ;  /* 0x0000040022057984 */ /* 0x000fe80000000800 */
[----:B------:R-:W-:Y:S04]  /*1950*/  LDS R6, [R34+0x8] ;  /* 0x0000080022067984 */ /* 0x000fe80000000800 */
[----:B------:R-:W1:Y:S01]  /*1960*/  LDS R7, [R34+0xc] ;  /* 0x00000c0022077984 */ /* 0x000e620000000800 */
[----:B------:R-:W-:Y:S06]  /*1970*/  BAR.SYNC.DEFER_BLOCKING 0x0 ;  /* 0x0000000000007b1d */ /* 0x000fec0000010000 */
[----:B------:R-:W-:Y:S04]  /*1980*/  STS [R35], R38 ;  /* 0x0000002623007388 */ /* 0x000fe80000000800 */
[----:B------:R-:W-:Y:S04]  /*1990*/  STS [R35+0x404], R40 ;  /* 0x0004042823007388 */ /* 0x000fe80000000800 */
[----:B------:R-:W-:Y:S04]  /*19a0*/  STS [R35+0x808], R42 ;  /* 0x0008082a23007388 */ /* 0x000fe80000000800 */
[----:B------:R-:W-:Y:S01]  /*19b0*/  STS [R35+0xc0c], R48 ;  /* 0x000c0c3023007388 */ /* 0x000fe20000000800 */
[----:B------:R-:W-:Y:S06]  /*19c0*/  BAR.SYNC.DEFER_BLOCKING 0x0 ;  /* 0x0000000000007b1d */ /* 0x000fec0000010000 */
[----:B------:R-:W-:Y:S04]  /*19d0*/  LDS R16, [R33] ;  /* 0x0000000021107984 */ /* 0x000fe80000000800 */
[----:B------:R-:W-:Y:S04]  /*19e0*/  LDS R17, [R34+0x4] ;  /* 0x0000040022117984 */ /* 0x000fe80000000800 */
[----:B------:R-:W-:Y:S04]  /*19f0*/  LDS R18, [R34+0x8] ;  /* 0x0000080022127984 */ /* 0x000fe80000000800 */
[----:B------:R-:W2:Y:S01]  /*1a00*/  LDS R19, [R34+0xc] ;  /* 0x00000c0022137984 */ /* 0x000ea20000000800 */
        /* <DEDUP_REMOVED lines=9> */
[----:B------:R-:W3:Y:S01]  /*1aa0*/  LDS R27, [R34+0xc] ;  /* 0x00000c00221b7984 */ /* 0x000ee20000000800 */
[----:B------:R-:W-:Y:S01]  /*1ab0*/  BAR.SYNC.DEFER_BLOCKING 0x0 ;  /* 0x0000000000007b1d */ /* 0x000fe20000010000 */
[----:B0-----:R-:W-:-:S05]  /*1ac0*/  IMAD.WIDE R2, R30, 0x4, R12 ;  /* 0x000000041e027825 */ /* 0x001fca00078e020c */
[----:B------:R0:W-:Y:S04]  /*1ad0*/  STS [R35], R22 ;  /* 0x0000001623007388 */ /* 0x0001e80000000800 */
[----:B------:R0:W-:Y:S04]  /*1ae0*/  STS [R35+0x404], R44 ;  /* 0x0004042c23007388 */ /* 0x0001e80000000800 */
[----:B------:R0:W-:Y:S04]  /*1af0*/  STS [R35+0x808], R46 ;  /* 0x0008082e23007388 */ /* 0x0001e80000000800 */
[----:B------:R0:W-:Y:S01]  /*1b00*/  STS [R35+0xc0c], R56 ;  /* 0x000c0c3823007388 */ /* 0x0001e20000000800 */
[----:B------:R-:W-:Y:S01]  /*1b10*/  BAR.SYNC.DEFER_BLOCKING 0x0 ;  /* 0x0000000000007b1d */ /* 0x000fe20000010000 */
[----:B------:R-:W-:-:S04]  /*1b20*/  IMAD.WIDE R8, R32, 0x4, R12 ;  /* 0x0000000420087825 */ /* 0x000fc800078e020c */
[----:B------:R-:W-:Y:S01]  /*1b30*/  IMAD.WIDE R10, R31, 0x4, R12 ;  /* 0x000000041f0a7825 */ /* 0x000fe200078e020c */
[----:B-1----:R0:W-:Y:S04]  /*1b40*/  @P2 STG.E.128 desc[UR6][R2.64], R4 ;  /* 0x0000000402002986 */ /* 0x0021e8000c101d06 */
[----:B--2---:R0:W-:Y:S04]  /*1b50*/  @P3 STG.E.128 desc[UR6][R8.64], R16 ;  /* 0x0000001008003986 */ /* 0x0041e8000c101d06 */
[----:B---3--:R0:W-:Y:S02]  /*1b60*/  @P4 STG.E.128 desc[UR6][R10.64], R24 ;  /* 0x000000180a004986 */ /* 0x0081e4000c101d06 */
[----:B0-----:R-:W-:Y:S05]  /*1b70*/  @!P0 EXIT ;  /* 0x000000000000894d */ /* 0x001fea0003800000 */
[----:B0-----:R-:W-:Y:S01]  /*1b80*/  LDS R4, [R33] ;  /* 0x0000000021047984 */ /* 0x001fe20000000800 */
[----:B------:R-:W-:-:S03]  /*1b90*/  IMAD.WIDE R2, R0, 0x4, R12 ;  /* 0x0000000400027825 */ /* 0x000fc600078e020c */
[----:B------:R-:W-:Y:S04]  /*1ba0*/  LDS R5, [R34+0x4] ;  /* 0x0000040022057984 */ /* 0x000fe80000000800 */
[----:B------:R-:W-:Y:S04]  /*1bb0*/  LDS R6, [R34+0x8] ;  /* 0x0000080022067984 */ /* 0x000fe80000000800 */
[----:B------:R-:W0:Y:S04]  /*1bc0*/  LDS R7, [R34+0xc] ;  /* 0x00000c0022077984 */ /* 0x000e280000000800 */
[----:B0-----:R-:W-:Y:S01]  /*1bd0*/  STG.E.128 desc[UR6][R2.64], R4 ;  /* 0x0000000402007986 */ /* 0x001fe2000c101d06 */
[----:B------:R-:W-:Y:S05]  /*1be0*/  EXIT ;  /* 0x000000000000794d */ /* 0x000fea0003800000 */
.L_x_0:
[----:B------:R-:W-:-:S00]  /*1bf0*/  BRA `(.L_x_0) ;  /* 0xfffffffc00fc7947 */ /* 0x000fc0000383ffff */
[----:B------:R-:W-:-:S00]  /*1c00*/  NOP ;  /* 0x0000000000007918 */ /* 0x000fc00000000000 */
[----:B------:R-:W-:-:S00]  /*1c10*/  NOP ;  /* 0x0000000000007918 */ /* 0x000fc00000000000 */
[----:B------:R-:W-:-:S00]  /*1c20*/  NOP ;  /* 0x0000000000007918 */ /* 0x000fc00000000000 */
[----:B------:R-:W-:-:S00]  /*1c30*/  NOP ;  /* 0x0000000000007918 */ /* 0x000fc00000000000 */
[----:B------:R-:W-:-:S00]  /*1c40*/  NOP ;  /* 0x0000000000007918 */ /* 0x000fc00000000000 */
[----:B------:R-:W-:-:S00]  /*1c50*/  NOP ;  /* 0x0000000000007918 */ /* 0x000fc00000000000 */
[----:B------:R-:W-:-:S00]  /*1c60*/  NOP ;  /* 0x0000000000007918 */ /* 0x000fc00000000000 */
[----:B------:R-:W-:-:S00]  /*1c70*/  NOP ;  /* 0x0000000000007918 */ /* 0x000fc00000000000 */
.L_x_1:


//--------------------- .nv.global.init           --------------------------
	.section	.nv.global.init,"aw",@progbits
.nv.global.init:
	.type		_$_str,@object
	.size		_$_str,(.L_0 - _$_str)
_$_str:
        /*0000*/ 	.byte	0x5f, 0x5f, 0x43, 0x55, 0x44, 0x41, 0x5f, 0x46, 0x54, 0x5a, 0x00
.L_0:


//--------------------- .nv.shared.triton_poi_fused_add_native_layer_norm_8 --------------------------
	.section	.nv.shared.triton_poi_fused_add_native_layer_norm_8,"aw",@nobits
	.sectionflags	@""
	.align	16
	.zero		1024


//--------------------- .nv.constant0.triton_poi_fused_add_native_layer_norm_8 --------------------------
	.section	.nv.constant0.triton_poi_fused_add_native_layer_norm_8,"a",@progbits
	.sectionflags	@""
	.align	4
.nv.constant0.triton_poi_fused_add_native_layer_norm_8:
	.zero		600
